//
// Generated by NVIDIA NVVM Compiler
//
// Compiler Build ID: CL-36424714
// Cuda compilation tools, release 13.0, V13.0.88
// Based on NVVM 20.0.0
//

.version 9.0
.target sm_100
.address_size 64

	// .globl	_Z24backwardMaxPoolingKerneliPifiiS_PfS0_

.visible .entry _Z24backwardMaxPoolingKerneliPifiiS_PfS0_(
	.param .u32 _Z24backwardMaxPoolingKerneliPifiiS_PfS0__param_0,
	.param .u64 .ptr .align 1 _Z24backwardMaxPoolingKerneliPifiiS_PfS0__param_1,
	.param .f32 _Z24backwardMaxPoolingKerneliPifiiS_PfS0__param_2,
	.param .u32 _Z24backwardMaxPoolingKerneliPifiiS_PfS0__param_3,
	.param .u32 _Z24backwardMaxPoolingKerneliPifiiS_PfS0__param_4,
	.param .u64 .ptr .align 1 _Z24backwardMaxPoolingKerneliPifiiS_PfS0__param_5,
	.param .u64 .ptr .align 1 _Z24backwardMaxPoolingKerneliPifiiS_PfS0__param_6,
	.param .u64 .ptr .align 1 _Z24backwardMaxPoolingKerneliPifiiS_PfS0__param_7
)
{
	.reg .pred 	%p<4>;
	.reg .b32 	%r<12>;
	.reg .b32 	%f<6>;
	.reg .b64 	%rd<17>;

	ld.param.u32 	%r7, [_Z24backwardMaxPoolingKerneliPifiiS_PfS0__param_0];
	ld.param.u64 	%rd1, [_Z24backwardMaxPoolingKerneliPifiiS_PfS0__param_1];
	ld.param.f32 	%f5, [_Z24backwardMaxPoolingKerneliPifiiS_PfS0__param_2];
	ld.param.u32 	%r8, [_Z24backwardMaxPoolingKerneliPifiiS_PfS0__param_3];
	ld.param.u32 	%r6, [_Z24backwardMaxPoolingKerneliPifiiS_PfS0__param_4];
	ld.param.u64 	%rd2, [_Z24backwardMaxPoolingKerneliPifiiS_PfS0__param_5];
	ld.param.u64 	%rd3, [_Z24backwardMaxPoolingKerneliPifiiS_PfS0__param_6];
	ld.param.u64 	%rd4, [_Z24backwardMaxPoolingKerneliPifiiS_PfS0__param_7];
	mov.u32 	%r1, %ctaid.x;
	mov.u32 	%r2, %ctaid.y;
	mov.u32 	%r3, %tid.x;
	mad.lo.s32 	%r9, %r8, %r1, %r2;
	mad.lo.s32 	%r4, %r6, %r3, %r9;
	setp.ge.s32 	%p1, %r1, %r7;
	@%p1 bra 	$L__BB0_4;
	cvta.to.global.u64 	%rd5, %rd1;
	mul.wide.u32 	%rd6, %r1, 4;
	add.s64 	%rd7, %rd5, %rd6;
	ld.global.u32 	%r10, [%rd7];
	setp.ge.s32 	%p2, %r3, %r10;
	@%p2 bra 	$L__BB0_4;
	mad.lo.s32 	%r5, %r6, %r1, %r2;
	cvta.to.global.u64 	%rd8, %rd2;
	mul.wide.s32 	%rd9, %r5, 4;
	add.s64 	%rd10, %rd8, %rd9;
	ld.global.u32 	%r11, [%rd10];
	setp.ne.s32 	%p3, %r4, %r11;
	mov.f32 	%f5, 0f00000000;
	@%p3 bra 	$L__BB0_4;
	cvta.to.global.u64 	%rd11, %rd3;
	add.s64 	%rd13, %rd11, %rd9;
	ld.global.f32 	%f5, [%rd13];
$L__BB0_4:
	cvta.to.global.u64 	%rd14, %rd4;
	mul.wide.s32 	%rd15, %r4, 4;
	add.s64 	%rd16, %rd14, %rd15;
	st.global.f32 	[%rd16], %f5;
	ret;

}


// ===== COMPILED SASS (sm_100) =====

	.target	sm_100

	.elftype	@"ET_EXEC"


//--------------------- .note.nv.tkinfo           --------------------------
	.section	.note.nv.tkinfo,"",@"SHT_NOTE"
	.sectionflags	@"SHF_NOTE_NV_TKINFO"
	.tkinfo
        /*0018*/ 	.word	0x00000002
        /*0030*/ 	.string	""
        /*0030*/ 	.string	"ptxas"
        /*0030*/ 	.string	"Cuda compilation tools, release 13.0, V13.0.88"
        /*0030*/ 	.string	"Build cuda_13.0.r13.0/compiler.36424714_0"
        /*0030*/ 	.string	"-arch sm_100 -m 64 "



//--------------------- .note.nv.cuinfo           --------------------------
	.section	.note.nv.cuinfo,"",@"SHT_NOTE"
	.sectionflags	@"SHF_NOTE_NV_CUINFO"
        /*0018*/ 	.short	0x0002
        /*001a*/ 	.short	0x0064
        /*001c*/ 	.short	0x0082
	.zero		2


//--------------------- .nv.info                  --------------------------
	.section	.nv.info,"",@"SHT_CUDA_INFO"
	.align	4


	//----- nvinfo : EIATTR_REGCOUNT
	.align		4
        /*0000*/ 	.byte	0x04, 0x2f
        /*0002*/ 	.short	(.L_1 - .L_0)
	.align		4
.L_0:
        /*0004*/ 	.word	index@(_Z24backwardMaxPoolingKerneliPifiiS_PfS0_)
        /*0008*/ 	.word	0x0000000e


	//----- nvinfo : EIATTR_FRAME_SIZE
	.align		4
.L_1:
        /*000c*/ 	.byte	0x04, 0x11
        /*000e*/ 	.short	(.L_3 - .L_2)
	.align		4
.L_2:
        /*0010*/ 	.word	index@(_Z24backwardMaxPoolingKerneliPifiiS_PfS0_)
        /*0014*/ 	.word	0x00000000


	//----- nvinfo : EIATTR_MIN_STACK_SIZE
	.align		4
.L_3:
        /*0018*/ 	.byte	0x04, 0x12
        /*001a*/ 	.short	(.L_5 - .L_4)
	.align		4
.L_4:
        /*001c*/ 	.word	index@(_Z24backwardMaxPoolingKerneliPifiiS_PfS0_)
        /*0020*/ 	.word	0x00000000
.L_5:


//--------------------- .nv.compat                --------------------------
	.section	.nv.compat,"",@"SHT_CUDA_COMPAT_INFO"
	.align	4
        /*0000*/ 	.byte	0x02, 0x09, 0x00, 0x00, 0x02, 0x02, 0x01, 0x00, 0x02, 0x05, 0x05, 0x00, 0x03, 0x07, 0x01, 0x01
        /*0010*/ 	.byte	0x02, 0x03, 0x00, 0x00, 0x02, 0x06, 0x01, 0x00, 0x04, 0x0b, 0x08, 0x00, 0x09, 0x00, 0x00, 0x00
        /*0020*/ 	.byte	0x00, 0x00, 0x00, 0x00


//--------------------- .nv.info._Z24backwardMaxPoolingKerneliPifiiS_PfS0_ --------------------------
	.section	.nv.info._Z24backwardMaxPoolingKerneliPifiiS_PfS0_,"",@"SHT_CUDA_INFO"
	.sectionflags	@""
	.align	4


	//----- nvinfo : EIATTR_CUDA_API_VERSION
	.align		4
        /*0000*/ 	.byte	0x04, 0x37
        /*0002*/ 	.short	(.L_7 - .L_6)
.L_6:
        /*0004*/ 	.word	0x00000082


	//----- nvinfo : EIATTR_KPARAM_INFO
	.align		4
.L_7:
        /*0008*/ 	.byte	0x04, 0x17
        /*000a*/ 	.short	(.L_9 - .L_8)
.L_8:
        /*000c*/ 	.word	0x00000000
        /*0010*/ 	.short	0x0007
        /*0012*/ 	.short	0x0030
        /*0014*/ 	.byte	0x00, 0xf5, 0x21, 0x00


	//----- nvinfo : EIATTR_KPARAM_INFO
	.align		4
.L_9:
        /*0018*/ 	.byte	0x04, 0x17
        /*001a*/ 	.short	(.L_11 - .L_10)
.L_10:
        /*001c*/ 	.word	0x00000000
        /*0020*/ 	.short	0x0006
        /*0022*/ 	.short	0x0028
        /*0024*/ 	.byte	0x00, 0xf5, 0x21, 0x00


	//----- nvinfo : EIATTR_KPARAM_INFO
	.align		4
.L_11:
        /*0028*/ 	.byte	0x04, 0x17
        /*002a*/ 	.short	(.L_13 - .L_12)
.L_12:
        /*002c*/ 	.word	0x00000000
        /*0030*/ 	.short	0x0005
        /*0032*/ 	.short	0x0020
        /*0034*/ 	.byte	0x00, 0xf5, 0x21, 0x00


	//----- nvinfo : EIATTR_KPARAM_INFO
	.align		4
.L_13:
        /*0038*/ 	.byte	0x04, 0x17
        /*003a*/ 	.short	(.L_15 - .L_14)
.L_14:
        /*003c*/ 	.word	0x00000000
        /*0040*/ 	.short	0x0004
        /*0042*/ 	.short	0x0018
        /*0044*/ 	.byte	0x00, 0xf0, 0x11, 0x00


	//----- nvinfo : EIATTR_KPARAM_INFO
	.align		4
.L_15:
        /*0048*/ 	.byte	0x04, 0x17
        /*004a*/ 	.short	(.L_17 - .L_16)
.L_16:
        /*004c*/ 	.word	0x00000000
        /*0050*/ 	.short	0x0003
        /*0052*/ 	.short	0x0014
        /*0054*/ 	.byte	0x00, 0xf0, 0x11, 0x00


	//----- nvinfo : EIATTR_KPARAM_INFO
	.align		4
.L_17:
        /*0058*/ 	.byte	0x04, 0x17
        /*005a*/ 	.short	(.L_19 - .L_18)
.L_18:
        /*005c*/ 	.word	0x00000000
        /*0060*/ 	.short	0x0002
        /*0062*/ 	.short	0x0010
        /*0064*/ 	.byte	0x00, 0xf0, 0x11, 0x00


	//----- nvinfo : EIATTR_KPARAM_INFO
	.align		4
.L_19:
        /*0068*/ 	.byte	0x04, 0x17
        /*006a*/ 	.short	(.L_21 - .L_20)
.L_20:
        /*006c*/ 	.word	0x00000000
        /*0070*/ 	.short	0x0001
        /*0072*/ 	.short	0x0008
        /*0074*/ 	.byte	0x00, 0xf5, 0x21, 0x00


	//----- nvinfo : EIATTR_KPARAM_INFO
	.align		4
.L_21:
        /*0078*/ 	.byte	0x04, 0x17
        /*007a*/ 	.short	(.L_23 - .L_22)
.L_22:
        /*007c*/ 	.word	0x00000000
        /*0080*/ 	.short	0x0000
        /*0082*/ 	.short	0x0000
        /*0084*/ 	.byte	0x00, 0xf0, 0x11, 0x00


	//----- nvinfo : EIATTR_SPARSE_MMA_MASK
	.align		4
.L_23:
        /*0088*/ 	.byte	0x03, 0x50
        /*008a*/ 	.short	0x0000


	//----- nvinfo : EIATTR_MAXREG_COUNT
	.align		4
        /*008c*/ 	.byte	0x03, 0x1b
        /*008e*/ 	.short	0x00ff


	//----- nvinfo : EIATTR_MERCURY_ISA_VERSION
	.align		4
        /*0090*/ 	.byte	0x03, 0x5f
        /*0092*/ 	.short	0x0101


	//----- nvinfo : EIATTR_VRC_CTA_INIT_COUNT
	.align		4
        /*0094*/ 	.byte	0x02, 0x4a
	.zero		1
	.zero		1


	//----- nvinfo : EIATTR_EXIT_INSTR_OFFSETS
	.align		4
        /*0098*/ 	.byte	0x04, 0x1c
        /*009a*/ 	.short	(.L_25 - .L_24)


	//   ....[0]....
.L_24:
        /*009c*/ 	.word	0x00000220


	//----- nvinfo : EIATTR_CRS_STACK_SIZE
	.align		4
.L_25:
        /*00a0*/ 	.byte	0x04, 0x1e
        /*00a2*/ 	.short	(.L_27 - .L_26)
.L_26:
        /*00a4*/ 	.word	0x00000000


	//----- nvinfo : EIATTR_CBANK_PARAM_SIZE
	.align		4
.L_27:
        /*00a8*/ 	.byte	0x03, 0x19
        /*00aa*/ 	.short	0x0038


	//----- nvinfo : EIATTR_PARAM_CBANK
	.align		4
        /*00ac*/ 	.byte	0x04, 0x0a
        /*00ae*/ 	.short	(.L_29 - .L_28)
	.align		4
.L_28:
        /*00b0*/ 	.word	index@(.nv.constant0._Z24backwardMaxPoolingKerneliPifiiS_PfS0_)
        /*00b4*/ 	.short	0x0380
        /*00b6*/ 	.short	0x0038


	//----- nvinfo : EIATTR_SW_WAR
	.align		4
.L_29:
        /*00b8*/ 	.byte	0x04, 0x36
        /*00ba*/ 	.short	(.L_31 - .L_30)
.L_30:
        /*00bc*/ 	.word	0x00000008
.L_31:


//--------------------- .nv.callgraph             --------------------------
	.section	.nv.callgraph,"",@"SHT_CUDA_CALLGRAPH"
	.align	4
	.sectionentsize	8
	.align		4
        /*0000*/ 	.word	0x00000000
	.align		4
        /*0004*/ 	.word	0xffffffff
	.align		4
        /*0008*/ 	.word	0x00000000
	.align		4
        /*000c*/ 	.word	0xfffffffe
	.align		4
        /*0010*/ 	.word	0x00000000
	.align		4
        /*0014*/ 	.word	0xfffffffd
	.align		4
        /*0018*/ 	.word	0x00000000
	.align		4
        /*001c*/ 	.word	0xfffffffc


//--------------------- .text._Z24backwardMaxPoolingKerneliPifiiS_PfS0_ --------------------------
	.section	.text._Z24backwardMaxPoolingKerneliPifiiS_PfS0_,"ax",@progbits
	.align	128
        .global         _Z24backwardMaxPoolingKerneliPifiiS_PfS0_
        .type           _Z24backwardMaxPoolingKerneliPifiiS_PfS0_,@function
        .size           _Z24backwardMaxPoolingKerneliPifiiS_PfS0_,(.L_x_3 - _Z24backwardMaxPoolingKerneliPifiiS_PfS0_)
        .other          _Z24backwardMaxPoolingKerneliPifiiS_PfS0_,@"STO_CUDA_ENTRY STV_DEFAULT"
_Z24backwardMaxPoolingKerneliPifiiS_PfS0_:
.text._Z24backwardMaxPoolingKerneliPifiiS_PfS0_:
[----:B------:R-:W-:Y:S01]  /*0000*/  LDC R1, c[0x0][0x37c] ;  /* 0x0000df00ff017b82 */ /* 0x000fe20000000800 */
[----:B------:R-:W0:Y:S01]  /*0010*/  S2R R9, SR_CTAID.X ;  /* 0x0000000000097919 */ /* 0x000e220000002500 */
[----:B------:R-:W0:Y:S06]  /*0020*/  LDCU UR7, c[0x0][0x380] ;  /* 0x00007000ff0777ac */ /* 0x000e2c0008000800 */
[----:B------:R-:W1:Y:S01]  /*0030*/  S2UR UR6, SR_CTAID.Y ;  /* 0x00000000000679c3 */ /* 0x000e620000002600 */
[----:B------:R-:W2:Y:S01]  /*0040*/  S2R R11, SR_TID.X ;  /* 0x00000000000b7919 */ /* 0x000ea20000002100 */
[----:B------:R-:W3:Y:S01]  /*0050*/  LDCU UR8, c[0x0][0x390] ;  /* 0x00007200ff0877ac */ /* 0x000ee20008000800 */
[----:B------:R-:W4:Y:S05]  /*0060*/  LDCU.64 UR4, c[0x0][0x358] ;  /* 0x00006b00ff0477ac */ /* 0x000f2a0008000a00 */
[----:B------:R-:W1:Y:S08]  /*0070*/  LDC R0, c[0x0][0x394] ;  /* 0x0000e500ff007b82 */ /* 0x000e700000000800 */
[----:B------:R-:W2:Y:S01]  /*0080*/  LDC R4, c[0x0][0x398] ;  /* 0x0000e600ff047b82 */ /* 0x000ea20000000800 */
[----:B---3--:R-:W-:-:S02]  /*0090*/  MOV R7, UR8 ;  /* 0x0000000800077c02 */ /* 0x008fc40008000f00 */
[C---:B0-----:R-:W-:Y:S01]  /*00a0*/  ISETP.GE.AND P0, PT, R9.reuse, UR7, PT ;  /* 0x0000000709007c0c */ /* 0x041fe2000bf06270 */
[----:B-1----:R-:W-:-:S04]  /*00b0*/  IMAD R0, R9, R0, UR6 ;  /* 0x0000000609007e24 */ /* 0x002fc8000f8e0200 */
[----:B--2---:R-:W-:-:S08]  /*00c0*/  IMAD R5, R11, R4, R0 ;  /* 0x000000040b057224 */ /* 0x004fd000078e0200 */
[----:B----4-:R-:W-:Y:S05]  /*00d0*/  @P0 BRA `(.L_x_0) ;  /* 0x0000000000440947 */ /* 0x010fea0003800000 */
[----:B------:R-:W0:Y:S02]  /*00e0*/  LDC.64 R2, c[0x0][0x388] ;  /* 0x0000e200ff027b82 */ /* 0x000e240000000a00 */
[----:B0-----:R-:W-:-:S06]  /*00f0*/  IMAD.WIDE.U32 R2, R9, 0x4, R2 ;  /* 0x0000000409027825 */ /* 0x001fcc00078e0002 */
[----:B------:R-:W2:Y:S01]  /*0100*/  LDG.E R2, desc[UR4][R2.64] ;  /* 0x0000000402027981 */ /* 0x000ea2000c1e1900 */
[----:B------:R-:W-:Y:S01]  /*0110*/  BSSY.RECONVERGENT B0, `(.L_x_0) ;  /* 0x000000d000007945 */ /* 0x000fe20003800200 */
[----:B--2---:R-:W-:-:S13]  /*0120*/  ISETP.GE.AND P0, PT, R11, R2, PT ;  /* 0x000000020b00720c */ /* 0x004fda0003f06270 */
[----:B------:R-:W-:Y:S05]  /*0130*/  @P0 BRA `(.L_x_1) ;  /* 0x0000000000280947 */ /* 0x000fea0003800000 */
[----:B------:R-:W0:Y:S01]  /*0140*/  LDC.64 R2, c[0x0][0x3a0] ;  /* 0x0000e800ff027b82 */ /* 0x000e220000000a00 */
[----:B------:R-:W-:-:S04]  /*0150*/  IMAD R9, R9, R4, UR6 ;  /* 0x0000000609097e24 */ /* 0x000fc8000f8e0204 */
[----:B0-----:R-:W-:-:S06]  /*0160*/  IMAD.WIDE R2, R9, 0x4, R2 ;  /* 0x0000000409027825 */ /* 0x001fcc00078e0202 */
[----:B------:R-:W2:Y:S01]  /*0170*/  LDG.E R2, desc[UR4][R2.64] ;  /* 0x0000000402027981 */ /* 0x000ea2000c1e1900 */
[----:B------:R-:W-:Y:S01]  /*0180*/  HFMA2 R7, -RZ, RZ, 0, 0 ;  /* 0x00000000ff077431 */ /* 0x000fe200000001ff */
[----:B--2---:R-:W-:-:S13]  /*0190*/  ISETP.NE.AND P0, PT, R5, R2, PT ;  /* 0x000000020500720c */ /* 0x004fda0003f05270 */
[----:B------:R-:W-:Y:S05]  /*01a0*/  @P0 BRA `(.L_x_1) ;  /* 0x00000000000c0947 */ /* 0x000fea0003800000 */
[----:B------:R-:W0:Y:S02]  /*01b0*/  LDC.64 R2, c[0x0][0x3a8] ;  /* 0x0000ea00ff027b82 */ /* 0x000e240000000a00 */
[----:B0-----:R-:W-:-:S05]  /*01c0*/  IMAD.WIDE R2, R9, 0x4, R2 ;  /* 0x0000000409027825 */ /* 0x001fca00078e0202 */
[----:B------:R0:W5:Y:S02]  /*01d0*/  LDG.E R7, desc[UR4][R2.64] ;  /* 0x0000000402077981 */ /* 0x000164000c1e1900 */
.L_x_1:
[----:B------:R-:W-:Y:S05]  /*01e0*/  BSYNC.RECONVERGENT B0 ;  /* 0x0000000000007941 */ /* 0x000fea0003800200 */
.L_x_0:
[----:B0-----:R-:W0:Y:S02]  /*01f0*/  LDC.64 R2, c[0x0][0x3b0] ;  /* 0x0000ec00ff027b82 */ /* 0x001e240000000a00 */
[----:B0-----:R-:W-:-:S05]  /*0200*/  IMAD.WIDE R2, R5, 0x4, R2 ;  /* 0x0000000405027825 */ /* 0x001fca00078e0202 */
[----:B-----5:R-:W-:Y:S01]  /*0210*/  STG.E desc[UR4][R2.64], R7 ;  /* 0x0000000702007986 */ /* 0x020fe2000c101904 */
[----:B------:R-:W-:Y:S05]  /*0220*/  EXIT ;  /* 0x000000000000794d */ /* 0x000fea0003800000 */
.L_x_2:
[----:B------:R-:W-:-:S00]  /*0230*/  BRA `(.L_x_2) ;  /* 0xfffffffc00fc7947 */ /* 0x000fc0000383ffff */
[----:B------:R-:W-:-:S00]  /*0240*/  NOP ;  /* 0x0000000000007918 */ /* 0x000fc00000000000 */
        /* <DEDUP_REMOVED lines=11> */
.L_x_3:


//--------------------- .nv.shared.reserved.0     --------------------------
	.section	.nv.shared.reserved.0,"aw",@nobits
	.weak		__nv_reservedSMEM_offset_0_alias
	.size		__nv_reservedSMEM_offset_0_alias, 0, 64
	.other		__nv_reservedSMEM_offset_0_alias,@"STO_CUDA_RESERVED_SHARED STV_DEFAULT"
__nv_reservedSMEM_offset_0_alias:
	.zero		0
	.zero		64


//--------------------- .nv.constant0._Z24backwardMaxPoolingKerneliPifiiS_PfS0_ --------------------------
	.section	.nv.constant0._Z24backwardMaxPoolingKerneliPifiiS_PfS0_,"a",@progbits
	.sectionflags	@""
	.align	4
.nv.constant0._Z24backwardMaxPoolingKerneliPifiiS_PfS0_:
	.zero		952


//--------------------- SYMBOLS --------------------------

	.type		.nv.reservedSmem.offset0,@object
	.size		.nv.reservedSmem.offset0,0x4
